//
// Generated by NVIDIA NVVM Compiler
//
// Compiler Build ID: CL-36424714
// Cuda compilation tools, release 13.0, V13.0.88
// Based on NVVM 20.0.0
//

.version 9.0
.target sm_100
.address_size 64

	// .globl	_Z10rsi_kernelPfS_ii

.visible .entry _Z10rsi_kernelPfS_ii(
	.param .u64 .ptr .align 1 _Z10rsi_kernelPfS_ii_param_0,
	.param .u64 .ptr .align 1 _Z10rsi_kernelPfS_ii_param_1,
	.param .u32 _Z10rsi_kernelPfS_ii_param_2,
	.param .u32 _Z10rsi_kernelPfS_ii_param_3
)
{
	.reg .pred 	%p<27>;
	.reg .b32 	%r<34>;
	.reg .b32 	%f<141>;
	.reg .b64 	%rd<18>;

	ld.param.u64 	%rd4, [_Z10rsi_kernelPfS_ii_param_0];
	ld.param.u64 	%rd5, [_Z10rsi_kernelPfS_ii_param_1];
	ld.param.u32 	%r16, [_Z10rsi_kernelPfS_ii_param_2];
	ld.param.u32 	%r15, [_Z10rsi_kernelPfS_ii_param_3];
	cvta.to.global.u64 	%rd1, %rd4;
	cvta.to.global.u64 	%rd2, %rd5;
	mov.u32 	%r17, %ctaid.x;
	mov.u32 	%r18, %ntid.x;
	mov.u32 	%r19, %tid.x;
	mad.lo.s32 	%r1, %r17, %r18, %r19;
	sub.s32 	%r20, %r16, %r15;
	setp.ge.s32 	%p1, %r1, %r20;
	@%p1 bra 	$L__BB0_16;
	setp.lt.s32 	%p2, %r15, 1;
	mov.f32 	%f139, 0f00000000;
	mov.f32 	%f140, %f139;
	@%p2 bra 	$L__BB0_13;
	and.b32  	%r2, %r15, 7;
	setp.lt.u32 	%p3, %r15, 8;
	mov.f32 	%f140, 0f00000000;
	mov.b32 	%r32, 0;
	mov.f32 	%f139, %f140;
	@%p3 bra 	$L__BB0_5;
	and.b32  	%r32, %r15, 2147483640;
	neg.s32 	%r30, %r32;
	add.s64 	%rd3, %rd1, 16;
	mov.f32 	%f140, 0f00000000;
	mov.u32 	%r29, %r1;
$L__BB0_4:
	.pragma "nounroll";
	mul.wide.s32 	%rd6, %r29, 4;
	add.s64 	%rd7, %rd3, %rd6;
	ld.global.f32 	%f31, [%rd7+-12];
	ld.global.f32 	%f32, [%rd7+-16];
	sub.f32 	%f33, %f31, %f32;
	setp.gt.f32 	%p4, %f33, 0f00000000;
	add.f32 	%f34, %f139, %f33;
	sub.f32 	%f35, %f140, %f33;
	selp.f32 	%f36, %f34, %f139, %p4;
	selp.f32 	%f37, %f140, %f35, %p4;
	ld.global.f32 	%f38, [%rd7+-8];
	sub.f32 	%f39, %f38, %f31;
	setp.gt.f32 	%p5, %f39, 0f00000000;
	add.f32 	%f40, %f36, %f39;
	sub.f32 	%f41, %f37, %f39;
	selp.f32 	%f42, %f40, %f36, %p5;
	selp.f32 	%f43, %f37, %f41, %p5;
	ld.global.f32 	%f44, [%rd7+-4];
	sub.f32 	%f45, %f44, %f38;
	setp.gt.f32 	%p6, %f45, 0f00000000;
	add.f32 	%f46, %f42, %f45;
	sub.f32 	%f47, %f43, %f45;
	selp.f32 	%f48, %f46, %f42, %p6;
	selp.f32 	%f49, %f43, %f47, %p6;
	ld.global.f32 	%f50, [%rd7];
	sub.f32 	%f51, %f50, %f44;
	setp.gt.f32 	%p7, %f51, 0f00000000;
	add.f32 	%f52, %f48, %f51;
	sub.f32 	%f53, %f49, %f51;
	selp.f32 	%f54, %f52, %f48, %p7;
	selp.f32 	%f55, %f49, %f53, %p7;
	ld.global.f32 	%f56, [%rd7+4];
	sub.f32 	%f57, %f56, %f50;
	setp.gt.f32 	%p8, %f57, 0f00000000;
	add.f32 	%f58, %f54, %f57;
	sub.f32 	%f59, %f55, %f57;
	selp.f32 	%f60, %f58, %f54, %p8;
	selp.f32 	%f61, %f55, %f59, %p8;
	ld.global.f32 	%f62, [%rd7+8];
	sub.f32 	%f63, %f62, %f56;
	setp.gt.f32 	%p9, %f63, 0f00000000;
	add.f32 	%f64, %f60, %f63;
	sub.f32 	%f65, %f61, %f63;
	selp.f32 	%f66, %f64, %f60, %p9;
	selp.f32 	%f67, %f61, %f65, %p9;
	ld.global.f32 	%f68, [%rd7+12];
	sub.f32 	%f69, %f68, %f62;
	setp.gt.f32 	%p10, %f69, 0f00000000;
	add.f32 	%f70, %f66, %f69;
	sub.f32 	%f71, %f67, %f69;
	selp.f32 	%f72, %f70, %f66, %p10;
	selp.f32 	%f73, %f67, %f71, %p10;
	ld.global.f32 	%f74, [%rd7+16];
	sub.f32 	%f75, %f74, %f68;
	setp.gt.f32 	%p11, %f75, 0f00000000;
	add.f32 	%f76, %f72, %f75;
	sub.f32 	%f77, %f73, %f75;
	selp.f32 	%f139, %f76, %f72, %p11;
	selp.f32 	%f140, %f73, %f77, %p11;
	add.s32 	%r30, %r30, 8;
	add.s32 	%r29, %r29, 8;
	setp.ne.s32 	%p12, %r30, 0;
	@%p12 bra 	$L__BB0_4;
$L__BB0_5:
	setp.eq.s32 	%p13, %r2, 0;
	@%p13 bra 	$L__BB0_13;
	and.b32  	%r10, %r15, 3;
	setp.lt.u32 	%p14, %r2, 4;
	@%p14 bra 	$L__BB0_8;
	add.s32 	%r22, %r32, %r1;
	mul.wide.s32 	%rd8, %r22, 4;
	add.s64 	%rd9, %rd1, %rd8;
	ld.global.f32 	%f79, [%rd9+4];
	ld.global.f32 	%f80, [%rd9];
	sub.f32 	%f81, %f79, %f80;
	setp.gt.f32 	%p15, %f81, 0f00000000;
	add.f32 	%f82, %f139, %f81;
	sub.f32 	%f83, %f140, %f81;
	selp.f32 	%f84, %f82, %f139, %p15;
	selp.f32 	%f85, %f140, %f83, %p15;
	ld.global.f32 	%f86, [%rd9+8];
	sub.f32 	%f87, %f86, %f79;
	setp.gt.f32 	%p16, %f87, 0f00000000;
	add.f32 	%f88, %f84, %f87;
	sub.f32 	%f89, %f85, %f87;
	selp.f32 	%f90, %f88, %f84, %p16;
	selp.f32 	%f91, %f85, %f89, %p16;
	ld.global.f32 	%f92, [%rd9+12];
	sub.f32 	%f93, %f92, %f86;
	setp.gt.f32 	%p17, %f93, 0f00000000;
	add.f32 	%f94, %f90, %f93;
	sub.f32 	%f95, %f91, %f93;
	selp.f32 	%f96, %f94, %f90, %p17;
	selp.f32 	%f97, %f91, %f95, %p17;
	ld.global.f32 	%f98, [%rd9+16];
	sub.f32 	%f99, %f98, %f92;
	setp.gt.f32 	%p18, %f99, 0f00000000;
	add.f32 	%f100, %f96, %f99;
	sub.f32 	%f101, %f97, %f99;
	selp.f32 	%f139, %f100, %f96, %p18;
	selp.f32 	%f140, %f97, %f101, %p18;
	add.s32 	%r32, %r32, 4;
$L__BB0_8:
	setp.eq.s32 	%p19, %r10, 0;
	@%p19 bra 	$L__BB0_13;
	setp.eq.s32 	%p20, %r10, 1;
	@%p20 bra 	$L__BB0_11;
	add.s32 	%r23, %r32, %r1;
	mul.wide.s32 	%rd10, %r23, 4;
	add.s64 	%rd11, %rd1, %rd10;
	ld.global.f32 	%f103, [%rd11+4];
	ld.global.f32 	%f104, [%rd11];
	sub.f32 	%f105, %f103, %f104;
	setp.gt.f32 	%p21, %f105, 0f00000000;
	add.f32 	%f106, %f139, %f105;
	sub.f32 	%f107, %f140, %f105;
	selp.f32 	%f108, %f106, %f139, %p21;
	selp.f32 	%f109, %f140, %f107, %p21;
	ld.global.f32 	%f110, [%rd11+8];
	sub.f32 	%f111, %f110, %f103;
	setp.gt.f32 	%p22, %f111, 0f00000000;
	add.f32 	%f112, %f108, %f111;
	sub.f32 	%f113, %f109, %f111;
	selp.f32 	%f139, %f112, %f108, %p22;
	selp.f32 	%f140, %f109, %f113, %p22;
	add.s32 	%r32, %r32, 2;
$L__BB0_11:
	and.b32  	%r24, %r15, 1;
	setp.eq.b32 	%p23, %r24, 1;
	not.pred 	%p24, %p23;
	@%p24 bra 	$L__BB0_13;
	add.s32 	%r25, %r32, %r1;
	mul.wide.s32 	%rd12, %r25, 4;
	add.s64 	%rd13, %rd1, %rd12;
	ld.global.f32 	%f114, [%rd13+4];
	ld.global.f32 	%f115, [%rd13];
	sub.f32 	%f116, %f114, %f115;
	setp.gt.f32 	%p25, %f116, 0f00000000;
	add.f32 	%f117, %f139, %f116;
	sub.f32 	%f118, %f140, %f116;
	selp.f32 	%f139, %f117, %f139, %p25;
	selp.f32 	%f140, %f140, %f118, %p25;
$L__BB0_13:
	cvt.rn.f32.s32 	%f119, %r15;
	div.rn.f32 	%f25, %f139, %f119;
	div.rn.f32 	%f26, %f140, %f119;
	setp.neu.f32 	%p26, %f26, 0f00000000;
	@%p26 bra 	$L__BB0_15;
	add.s32 	%r27, %r15, %r1;
	mul.wide.s32 	%rd16, %r27, 4;
	add.s64 	%rd17, %rd2, %rd16;
	mov.b32 	%r28, 1120403456;
	st.global.u32 	[%rd17], %r28;
	bra.uni 	$L__BB0_16;
$L__BB0_15:
	div.rn.f32 	%f120, %f25, %f26;
	add.f32 	%f121, %f120, 0f3F800000;
	mov.f32 	%f122, 0f42C80000;
	div.rn.f32 	%f123, %f122, %f121;
	sub.f32 	%f124, %f122, %f123;
	add.s32 	%r26, %r15, %r1;
	mul.wide.s32 	%rd14, %r26, 4;
	add.s64 	%rd15, %rd2, %rd14;
	st.global.f32 	[%rd15], %f124;
$L__BB0_16:
	ret;

}


// ===== COMPILED SASS (sm_100) =====

	.target	sm_100

	.elftype	@"ET_EXEC"


//--------------------- .note.nv.tkinfo           --------------------------
	.section	.note.nv.tkinfo,"",@"SHT_NOTE"
	.sectionflags	@"SHF_NOTE_NV_TKINFO"
	.tkinfo
        /*0018*/ 	.word	0x00000002
        /*0030*/ 	.string	""
        /*0030*/ 	.string	"ptxas"
        /*0030*/ 	.string	"Cuda compilation tools, release 13.0, V13.0.88"
        /*0030*/ 	.string	"Build cuda_13.0.r13.0/compiler.36424714_0"
        /*0030*/ 	.string	"-arch sm_100 -m 64 "



//--------------------- .note.nv.cuinfo           --------------------------
	.section	.note.nv.cuinfo,"",@"SHT_NOTE"
	.sectionflags	@"SHF_NOTE_NV_CUINFO"
        /*0018*/ 	.short	0x0002
        /*001a*/ 	.short	0x0064
        /*001c*/ 	.short	0x0082
	.zero		2


//--------------------- .nv.info                  --------------------------
	.section	.nv.info,"",@"SHT_CUDA_INFO"
	.align	4


	//----- nvinfo : EIATTR_REGCOUNT
	.align		4
        /*0000*/ 	.byte	0x04, 0x2f
        /*0002*/ 	.short	(.L_1 - .L_0)
	.align		4
.L_0:
        /*0004*/ 	.word	index@(_Z10rsi_kernelPfS_ii)
        /*0008*/ 	.word	0x00000018


	//----- nvinfo : EIATTR_FRAME_SIZE
	.align		4
.L_1:
        /*000c*/ 	.byte	0x04, 0x11
        /*000e*/ 	.short	(.L_3 - .L_2)
	.align		4
.L_2:
        /*0010*/ 	.word	index@($__internal_0_$__cuda_sm3x_div_rn_noftz_f32_slowpath)
        /*0014*/ 	.word	0x00000000


	//----- nvinfo : EIATTR_FRAME_SIZE
	.align		4
.L_3:
        /*0018*/ 	.byte	0x04, 0x11
        /*001a*/ 	.short	(.L_5 - .L_4)
	.align		4
.L_4:
        /*001c*/ 	.word	index@(_Z10rsi_kernelPfS_ii)
        /*0020*/ 	.word	0x00000000


	//----- nvinfo : EIATTR_MIN_STACK_SIZE
	.align		4
.L_5:
        /*0024*/ 	.byte	0x04, 0x12
        /*0026*/ 	.short	(.L_7 - .L_6)
	.align		4
.L_6:
        /*0028*/ 	.word	index@(_Z10rsi_kernelPfS_ii)
        /*002c*/ 	.word	0x00000000
.L_7:


//--------------------- .nv.compat                --------------------------
	.section	.nv.compat,"",@"SHT_CUDA_COMPAT_INFO"
	.align	4
        /*0000*/ 	.byte	0x02, 0x09, 0x00, 0x00, 0x02, 0x02, 0x01, 0x00, 0x02, 0x05, 0x05, 0x00, 0x03, 0x07, 0x01, 0x01
        /*0010*/ 	.byte	0x02, 0x03, 0x00, 0x00, 0x02, 0x06, 0x01, 0x00, 0x04, 0x0b, 0x08, 0x00, 0x01, 0x00, 0x00, 0x00
        /*0020*/ 	.byte	0x00, 0x00, 0x00, 0x00


//--------------------- .nv.info._Z10rsi_kernelPfS_ii --------------------------
	.section	.nv.info._Z10rsi_kernelPfS_ii,"",@"SHT_CUDA_INFO"
	.sectionflags	@""
	.align	4


	//----- nvinfo : EIATTR_CUDA_API_VERSION
	.align		4
        /*0000*/ 	.byte	0x04, 0x37
        /*0002*/ 	.short	(.L_9 - .L_8)
.L_8:
        /*0004*/ 	.word	0x00000082


	//----- nvinfo : EIATTR_KPARAM_INFO
	.align		4
.L_9:
        /*0008*/ 	.byte	0x04, 0x17
        /*000a*/ 	.short	(.L_11 - .L_10)
.L_10:
        /*000c*/ 	.word	0x00000000
        /*0010*/ 	.short	0x0003
        /*0012*/ 	.short	0x0014
        /*0014*/ 	.byte	0x00, 0xf0, 0x11, 0x00


	//----- nvinfo : EIATTR_KPARAM_INFO
	.align		4
.L_11:
        /*0018*/ 	.byte	0x04, 0x17
        /*001a*/ 	.short	(.L_13 - .L_12)
.L_12:
        /*001c*/ 	.word	0x00000000
        /*0020*/ 	.short	0x0002
        /*0022*/ 	.short	0x0010
        /*0024*/ 	.byte	0x00, 0xf0, 0x11, 0x00


	//----- nvinfo : EIATTR_KPARAM_INFO
	.align		4
.L_13:
        /*0028*/ 	.byte	0x04, 0x17
        /*002a*/ 	.short	(.L_15 - .L_14)
.L_14:
        /*002c*/ 	.word	0x00000000
        /*0030*/ 	.short	0x0001
        /*0032*/ 	.short	0x0008
        /*0034*/ 	.byte	0x00, 0xf5, 0x21, 0x00


	//----- nvinfo : EIATTR_KPARAM_INFO
	.align		4
.L_15:
        /*0038*/ 	.byte	0x04, 0x17
        /*003a*/ 	.short	(.L_17 - .L_16)
.L_16:
        /*003c*/ 	.word	0x00000000
        /*0040*/ 	.short	0x0000
        /*0042*/ 	.short	0x0000
        /*0044*/ 	.byte	0x00, 0xf5, 0x21, 0x00


	//----- nvinfo : EIATTR_SPARSE_MMA_MASK
	.align		4
.L_17:
        /*0048*/ 	.byte	0x03, 0x50
        /*004a*/ 	.short	0x0000


	//----- nvinfo : EIATTR_MAXREG_COUNT
	.align		4
        /*004c*/ 	.byte	0x03, 0x1b
        /*004e*/ 	.short	0x00ff


	//----- nvinfo : EIATTR_MERCURY_ISA_VERSION
	.align		4
        /*0050*/ 	.byte	0x03, 0x5f
        /*0052*/ 	.short	0x0101


	//----- nvinfo : EIATTR_VRC_CTA_INIT_COUNT
	.align		4
        /*0054*/ 	.byte	0x02, 0x4a
	.zero		1
	.zero		1


	//----- nvinfo : EIATTR_EXIT_INSTR_OFFSETS
	.align		4
        /*0058*/ 	.byte	0x04, 0x1c
        /*005a*/ 	.short	(.L_19 - .L_18)


	//   ....[0]....
.L_18:
        /*005c*/ 	.word	0x00000080


	//   ....[1]....
        /*0060*/ 	.word	0x00000af0


	//   ....[2]....
        /*0064*/ 	.word	0x00000d40


	//----- nvinfo : EIATTR_CRS_STACK_SIZE
	.align		4
.L_19:
        /*0068*/ 	.byte	0x04, 0x1e
        /*006a*/ 	.short	(.L_21 - .L_20)
.L_20:
        /*006c*/ 	.word	0x00000000


	//----- nvinfo : EIATTR_CBANK_PARAM_SIZE
	.align		4
.L_21:
        /*0070*/ 	.byte	0x03, 0x19
        /*0072*/ 	.short	0x0018


	//----- nvinfo : EIATTR_PARAM_CBANK
	.align		4
        /*0074*/ 	.byte	0x04, 0x0a
        /*0076*/ 	.short	(.L_23 - .L_22)
	.align		4
.L_22:
        /*0078*/ 	.word	index@(.nv.constant0._Z10rsi_kernelPfS_ii)
        /*007c*/ 	.short	0x0380
        /*007e*/ 	.short	0x0018


	//----- nvinfo : EIATTR_SW_WAR
	.align		4
.L_23:
        /*0080*/ 	.byte	0x04, 0x36
        /*0082*/ 	.short	(.L_25 - .L_24)
.L_24:
        /*0084*/ 	.word	0x00000008
.L_25:


//--------------------- .nv.callgraph             --------------------------
	.section	.nv.callgraph,"",@"SHT_CUDA_CALLGRAPH"
	.align	4
	.sectionentsize	8
	.align		4
        /*0000*/ 	.word	0x00000000
	.align		4
        /*0004*/ 	.word	0xffffffff
	.align		4
        /*0008*/ 	.word	0x00000000
	.align		4
        /*000c*/ 	.word	0xfffffffe
	.align		4
        /*0010*/ 	.word	0x00000000
	.align		4
        /*0014*/ 	.word	0xfffffffd
	.align		4
        /*0018*/ 	.word	0x00000000
	.align		4
        /*001c*/ 	.word	0xfffffffc


//--------------------- .text._Z10rsi_kernelPfS_ii --------------------------
	.section	.text._Z10rsi_kernelPfS_ii,"ax",@progbits
	.align	128
        .global         _Z10rsi_kernelPfS_ii
        .type           _Z10rsi_kernelPfS_ii,@function
        .size           _Z10rsi_kernelPfS_ii,(.L_x_24 - _Z10rsi_kernelPfS_ii)
        .other          _Z10rsi_kernelPfS_ii,@"STO_CUDA_ENTRY STV_DEFAULT"
_Z10rsi_kernelPfS_ii:
.text._Z10rsi_kernelPfS_ii:
[----:B------:R-:W-:Y:S01]  /*0000*/  LDC R1, c[0x0][0x37c] ;  /* 0x0000df00ff017b82 */ /* 0x000fe20000000800 */
[----:B------:R-:W0:Y:S07]  /*0010*/  S2R R3, SR_TID.X ;  /* 0x0000000000037919 */ /* 0x000e2e0000002100 */
[----:B------:R-:W0:Y:S08]  /*0020*/  S2UR UR4, SR_CTAID.X ;  /* 0x00000000000479c3 */ /* 0x000e300000002500 */
[----:B------:R-:W0:Y:S08]  /*0030*/  LDC R2, c[0x0][0x360] ;  /* 0x0000d800ff027b82 */ /* 0x000e300000000800 */
[----:B------:R-:W1:Y:S01]  /*0040*/  LDC.64 R6, c[0x0][0x390] ;  /* 0x0000e400ff067b82 */ /* 0x000e620000000a00 */
[----:B0-----:R-:W-:Y:S01]  /*0050*/  IMAD R2, R2, UR4, R3 ;  /* 0x0000000402027c24 */ /* 0x001fe2000f8e0203 */
[----:B-1----:R-:W-:-:S04]  /*0060*/  IADD3 R3, PT, PT, R6, -R7, RZ ;  /* 0x8000000706037210 */ /* 0x002fc80007ffe0ff */
[----:B------:R-:W-:-:S13]  /*0070*/  ISETP.GE.AND P0, PT, R2, R3, PT ;  /* 0x000000030200720c */ /* 0x000fda0003f06270 */
[----:B------:R-:W-:Y:S05]  /*0080*/  @P0 EXIT ;  /* 0x000000000000094d */ /* 0x000fea0003800000 */
[----:B------:R-:W-:Y:S01]  /*0090*/  ISETP.GE.AND P0, PT, R7, 0x1, PT ;  /* 0x000000010700780c */ /* 0x000fe20003f06270 */
[----:B------:R-:W0:Y:S01]  /*00a0*/  LDCU.64 UR6, c[0x0][0x358] ;  /* 0x00006b00ff0677ac */ /* 0x000e220008000a00 */
[----:B------:R-:W-:Y:S02]  /*00b0*/  HFMA2 R5, -RZ, RZ, 0, 0 ;  /* 0x00000000ff057431 */ /* 0x000fe400000001ff */
[----:B------:R-:W-:-:S09]  /*00c0*/  IMAD.MOV.U32 R3, RZ, RZ, RZ ;  /* 0x000000ffff037224 */ /* 0x000fd200078e00ff */
[----:B------:R-:W-:Y:S05]  /*00d0*/  @!P0 BRA `(.L_x_0) ;  /* 0x0000000400ec8947 */ /* 0x000fea0003800000 */
[C---:B------:R-:W-:Y:S01]  /*00e0*/  ISETP.GE.U32.AND P1, PT, R7.reuse, 0x8, PT ;  /* 0x000000080700780c */ /* 0x040fe20003f26070 */
[----:B------:R-:W-:Y:S01]  /*00f0*/  IMAD.MOV.U32 R5, RZ, RZ, RZ ;  /* 0x000000ffff057224 */ /* 0x000fe200078e00ff */
[----:B------:R-:W-:Y:S01]  /*0100*/  LOP3.LUT R16, R7, 0x7, RZ, 0xc0, !PT ;  /* 0x0000000707107812 */ /* 0x000fe200078ec0ff */
[----:B------:R-:W-:Y:S01]  /*0110*/  IMAD.MOV.U32 R3, RZ, RZ, RZ ;  /* 0x000000ffff037224 */ /* 0x000fe200078e00ff */
[----:B------:R-:W-:Y:S02]  /*0120*/  MOV R9, RZ ;  /* 0x000000ff00097202 */ /* 0x000fe40000000f00 */
[----:B------:R-:W-:-:S07]  /*0130*/  ISETP.NE.AND P0, PT, R16, RZ, PT ;  /* 0x000000ff1000720c */ /* 0x000fce0003f05270 */
[----:B------:R-:W-:Y:S06]  /*0140*/  @!P1 BRA `(.L_x_1) ;  /* 0x0000000000dc9947 */ /* 0x000fec0003800000 */
[----:B------:R-:W1:Y:S01]  /*0150*/  LDCU.64 UR4, c[0x0][0x380] ;  /* 0x00007000ff0477ac */ /* 0x000e620008000a00 */
[----:B------:R-:W-:Y:S01]  /*0160*/  LOP3.LUT R9, R7, 0x7ffffff8, RZ, 0xc0, !PT ;  /* 0x7ffffff807097812 */ /* 0x000fe200078ec0ff */
[----:B------:R-:W-:Y:S01]  /*0170*/  IMAD.MOV.U32 R0, RZ, RZ, R2 ;  /* 0x000000ffff007224 */ /* 0x000fe200078e0002 */
[----:B------:R-:W-:Y:S02]  /*0180*/  MOV R5, RZ ;  /* 0x000000ff00057202 */ /* 0x000fe40000000f00 */
[----:B------:R-:W-:Y:S01]  /*0190*/  IADD3 R14, PT, PT, -R9, RZ, RZ ;  /* 0x000000ff090e7210 */ /* 0x000fe20007ffe1ff */
[----:B-1----:R-:W-:-:S04]  /*01a0*/  UIADD3 UR4, UP0, UPT, UR4, 0x10, URZ ;  /* 0x0000001004047890 */ /* 0x002fc8000ff1e0ff */
[----:B------:R-:W-:-:S12]  /*01b0*/  UIADD3.X UR5, UPT, UPT, URZ, UR5, URZ, UP0, !UPT ;  /* 0x00000005ff057290 */ /* 0x000fd800087fe4ff */
.L_x_2:
[----:B------:R-:W-:Y:S01]  /*01c0*/  MOV R11, UR5 ;  /* 0x00000005000b7c02 */ /* 0x000fe20008000f00 */
[----:B------:R-:W-:-:S04]  /*01d0*/  IMAD.U32 R10, RZ, RZ, UR4 ;  /* 0x00000004ff0a7e24 */ /* 0x000fc8000f8e00ff */
[----:B------:R-:W-:-:S05]  /*01e0*/  IMAD.WIDE R10, R0, 0x4, R10 ;  /* 0x00000004000a7825 */ /* 0x000fca00078e020a */
[----:B0-----:R-:W2:Y:S04]  /*01f0*/  LDG.E R4, desc[UR6][R10.64+-0xc] ;  /* 0xfffff4060a047981 */ /* 0x001ea8000c1e1900 */
[----:B------:R-:W2:Y:S04]  /*0200*/  LDG.E R13, desc[UR6][R10.64+-0x10] ;  /* 0xfffff0060a0d7981 */ /* 0x000ea8000c1e1900 */
[----:B------:R-:W3:Y:S04]  /*0210*/  LDG.E R15, desc[UR6][R10.64+-0x8] ;  /* 0xfffff8060a0f7981 */ /* 0x000ee8000c1e1900 */
[----:B------:R-:W4:Y:S04]  /*0220*/  LDG.E R6, desc[UR6][R10.64+-0x4] ;  /* 0xfffffc060a067981 */ /* 0x000f28000c1e1900 */
[----:B------:R-:W5:Y:S04]  /*0230*/  LDG.E R17, desc[UR6][R10.64] ;  /* 0x000000060a117981 */ /* 0x000f68000c1e1900 */
[----:B------:R-:W5:Y:S04]  /*0240*/  LDG.E R8, desc[UR6][R10.64+0x4] ;  /* 0x000004060a087981 */ /* 0x000f68000c1e1900 */
[----:B------:R-:W5:Y:S04]  /*0250*/  LDG.E R19, desc[UR6][R10.64+0x8] ;  /* 0x000008060a137981 */ /* 0x000f68000c1e1900 */
[----:B------:R-:W5:Y:S04]  /*0260*/  LDG.E R12, desc[UR6][R10.64+0xc] ;  /* 0x00000c060a0c7981 */ /* 0x000f68000c1e1900 */
[----:B------:R-:W5:Y:S01]  /*0270*/  LDG.E R21, desc[UR6][R10.64+0x10] ;  /* 0x000010060a157981 */ /* 0x000f62000c1e1900 */
[----:B------:R-:W-:Y:S01]  /*0280*/  VIADD R14, R14, 0x8 ;  /* 0x000000080e0e7836 */ /* 0x000fe20000000000 */
[----:B------:R-:W-:-:S02]  /*0290*/  IADD3 R0, PT, PT, R0, 0x8, RZ ;  /* 0x0000000800007810 */ /* 0x000fc40007ffe0ff */
[C---:B--2---:R-:W-:Y:S01]  /*02a0*/  FSETP.GT.AND P3, PT, R4.reuse, R13, PT ;  /* 0x0000000d0400720b */ /* 0x044fe20003f64000 */
[C---:B------:R-:W-:Y:S01]  /*02b0*/  FADD R13, R4.reuse, -R13 ;  /* 0x8000000d040d7221 */ /* 0x040fe20000000000 */
[C---:B---3--:R-:W-:Y:S01]  /*02c0*/  FSETP.GT.AND P4, PT, R15.reuse, R4, PT ;  /* 0x000000040f00720b */ /* 0x048fe20003f84000 */
[----:B------:R-:W-:Y:S01]  /*02d0*/  FADD R4, -R4, R15 ;  /* 0x0000000f04047221 */ /* 0x000fe20000000100 */
[----:B----4-:R-:W-:Y:S01]  /*02e0*/  FSETP.GT.AND P1, PT, R6, R15, PT ;  /* 0x0000000f0600720b */ /* 0x010fe20003f24000 */
[----:B------:R-:W-:Y:S01]  /*02f0*/  FADD R15, -R15, R6 ;  /* 0x000000060f0f7221 */ /* 0x000fe20000000100 */
[----:B-----5:R-:W-:-:S07]  /*0300*/  FSETP.GT.AND P2, PT, R17, R6, PT ;  /* 0x000000061100720b */ /* 0x020fce0003f44000 */
[C---:B------:R-:W-:Y:S01]  /*0310*/  @P3 FADD R3, R13.reuse, R3 ;  /* 0x000000030d033221 */ /* 0x040fe20000000000 */
[----:B------:R-:W-:Y:S01]  /*0320*/  @!P3 FADD R5, -R13, R5 ;  /* 0x000000050d05b221 */ /* 0x000fe20000000100 */
[----:B------:R-:W-:Y:S01]  /*0330*/  FADD R6, -R6, R17 ;  /* 0x0000001106067221 */ /* 0x000fe20000000100 */
[C---:B------:R-:W-:Y:S01]  /*0340*/  FSETP.GT.AND P3, PT, R8.reuse, R17, PT ;  /* 0x000000110800720b */ /* 0x040fe20003f64000 */
[--C-:B------:R-:W-:Y:S01]  /*0350*/  @P4 FADD R3, R3, R4.reuse ;  /* 0x0000000403034221 */ /* 0x100fe20000000000 */
[----:B------:R-:W-:Y:S01]  /*0360*/  @!P4 FADD R5, R5, -R4 ;  /* 0x800000040505c221 */ /* 0x000fe20000000000 */
[----:B------:R-:W-:Y:S01]  /*0370*/  FADD R17, -R17, R8 ;  /* 0x0000000811117221 */ /* 0x000fe20000000100 */
[----:B------:R-:W-:Y:S01]  /*0380*/  FSETP.GT.AND P4, PT, R19, R8, PT ;  /* 0x000000081300720b */ /* 0x000fe20003f84000 */
[--C-:B------:R-:W-:Y:S01]  /*0390*/  @P1 FADD R3, R3, R15.reuse ;  /* 0x0000000f03031221 */ /* 0x100fe20000000000 */
[----:B------:R-:W-:Y:S01]  /*03a0*/  @!P1 FADD R5, R5, -R15 ;  /* 0x8000000f05059221 */ /* 0x000fe20000000000 */
        /* <DEDUP_REMOVED lines=8> */
[----:B------:R-:W-:-:S02]  /*0430*/  FADD R12, -R12, R21 ;  /* 0x000000150c0c7221 */ /* 0x000fc40000000100 */
[--C-:B------:R-:W-:Y:S01]  /*0440*/  @P4 FADD R3, R3, R8.reuse ;  /* 0x0000000803034221 */ /* 0x100fe20000000000 */
[----:B------:R-:W-:-:S03]  /*0450*/  @!P4 FADD R5, R5, -R8 ;  /* 0x800000080505c221 */ /* 0x000fc60000000000 */
[--C-:B------:R-:W-:Y:S01]  /*0460*/  @P1 FADD R3, R3, R19.reuse ;  /* 0x0000001303031221 */ /* 0x100fe20000000000 */
[----:B------:R-:W-:Y:S01]  /*0470*/  @!P1 FADD R5, R5, -R19 ;  /* 0x8000001305059221 */ /* 0x000fe20000000000 */
[----:B------:R-:W-:Y:S02]  /*0480*/  ISETP.NE.AND P1, PT, R14, RZ, PT ;  /* 0x000000ff0e00720c */ /* 0x000fe40003f25270 */
[--C-:B------:R-:W-:Y:S01]  /*0490*/  @P2 FADD R3, R3, R12.reuse ;  /* 0x0000000c03032221 */ /* 0x100fe20000000000 */
[----:B------:R-:W-:-:S10]  /*04a0*/  @!P2 FADD R5, R5, -R12 ;  /* 0x8000000c0505a221 */ /* 0x000fd40000000000 */
[----:B------:R-:W-:Y:S05]  /*04b0*/  @P1 BRA `(.L_x_2) ;  /* 0xfffffffc00401947 */ /* 0x000fea000383ffff */
.L_x_1:
[----:B------:R-:W-:Y:S05]  /*04c0*/  @!P0 BRA `(.L_x_0) ;  /* 0x0000000000f08947 */ /* 0x000fea0003800000 */
[----:B------:R-:W-:Y:S02]  /*04d0*/  ISETP.GE.U32.AND P0, PT, R16, 0x4, PT ;  /* 0x000000041000780c */ /* 0x000fe40003f06070 */
[----:B------:R-:W-:-:S04]  /*04e0*/  LOP3.LUT R8, R7, 0x3, RZ, 0xc0, !PT ;  /* 0x0000000307087812 */ /* 0x000fc800078ec0ff */
[----:B------:R-:W-:-:S07]  /*04f0*/  ISETP.NE.AND P4, PT, R8, RZ, PT ;  /* 0x000000ff0800720c */ /* 0x000fce0003f85270 */
[----:B------:R-:W-:Y:S06]  /*0500*/  @!P0 BRA `(.L_x_3) ;  /* 0x0000000000648947 */ /* 0x000fec0003800000 */
[----:B------:R-:W1:Y:S01]  /*0510*/  LDC.64 R10, c[0x0][0x380] ;  /* 0x0000e000ff0a7b82 */ /* 0x000e620000000a00 */
[----:B------:R-:W-:-:S04]  /*0520*/  IMAD.IADD R13, R2, 0x1, R9 ;  /* 0x00000001020d7824 */ /* 0x000fc800078e0209 */
[----:B-1----:R-:W-:-:S05]  /*0530*/  IMAD.WIDE R10, R13, 0x4, R10 ;  /* 0x000000040d0a7825 */ /* 0x002fca00078e020a */
[----:B0-----:R-:W2:Y:S04]  /*0540*/  LDG.E R0, desc[UR6][R10.64+0x4] ;  /* 0x000004060a007981 */ /* 0x001ea8000c1e1900 */
[----:B------:R-:W2:Y:S04]  /*0550*/  LDG.E R13, desc[UR6][R10.64] ;  /* 0x000000060a0d7981 */ /* 0x000ea8000c1e1900 */
[----:B------:R-:W3:Y:S04]  /*0560*/  LDG.E R15, desc[UR6][R10.64+0x8] ;  /* 0x000008060a0f7981 */ /* 0x000ee8000c1e1900 */
[----:B------:R-:W4:Y:S04]  /*0570*/  LDG.E R6, desc[UR6][R10.64+0xc] ;  /* 0x00000c060a067981 */ /* 0x000f28000c1e1900 */
[----:B------:R-:W5:Y:S01]  /*0580*/  LDG.E R17, desc[UR6][R10.64+0x10] ;  /* 0x000010060a117981 */ /* 0x000f62000c1e1900 */
[----:B------:R-:W-:-:S02]  /*0590*/  IADD3 R9, PT, PT, R9, 0x4, RZ ;  /* 0x0000000409097810 */ /* 0x000fc40007ffe0ff */
[C---:B--2---:R-:W-:Y:S01]  /*05a0*/  FSETP.GT.AND P0, PT, R0.reuse, R13, PT ;  /* 0x0000000d0000720b */ /* 0x044fe20003f04000 */
[C---:B------:R-:W-:Y:S01]  /*05b0*/  FADD R4, R0.reuse, -R13 ;  /* 0x8000000d00047221 */ /* 0x040fe20000000000 */
[----:B---3--:R-:W-:Y:S01]  /*05c0*/  FSETP.GT.AND P1, PT, R15, R0, PT ;  /* 0x000000000f00720b */ /* 0x008fe20003f24000 */
[----:B------:R-:W-:Y:S01]  /*05d0*/  FADD R0, -R0, R15 ;  /* 0x0000000f00007221 */ /* 0x000fe20000000100 */
[----:B----4-:R-:W-:Y:S02]  /*05e0*/  FSETP.GT.AND P2, PT, R6, R15, PT ;  /* 0x0000000f0600720b */ /* 0x010fe40003f44000 */
[----:B-----5:R-:W-:-:S07]  /*05f0*/  FSETP.GT.AND P3, PT, R17, R6, PT ;  /* 0x000000061100720b */ /* 0x020fce0003f64000 */
[--C-:B------:R-:W-:Y:S01]  /*0600*/  @P0 FADD R3, R3, R4.reuse ;  /* 0x0000000403030221 */ /* 0x100fe20000000000 */
[----:B------:R-:W-:Y:S01]  /*0610*/  @!P0 FADD R5, R5, -R4 ;  /* 0x8000000405058221 */ /* 0x000fe20000000000 */
[----:B------:R-:W-:Y:S01]  /*0620*/  FADD R4, -R15, R6 ;  /* 0x000000060f047221 */ /* 0x000fe20000000100 */
[----:B------:R-:W-:Y:S01]  /*0630*/  FADD R6, -R6, R17 ;  /* 0x0000001106067221 */ /* 0x000fe20000000100 */
[--C-:B------:R-:W-:Y:S01]  /*0640*/  @P1 FADD R3, R3, R0.reuse ;  /* 0x0000000003031221 */ /* 0x100fe20000000000 */
[----:B------:R-:W-:-:S03]  /*0650*/  @!P1 FADD R5, R5, -R0 ;  /* 0x8000000005059221 */ /* 0x000fc60000000000 */
[--C-:B------:R-:W-:Y:S01]  /*0660*/  @P2 FADD R3, R3, R4.reuse ;  /* 0x0000000403032221 */ /* 0x100fe20000000000 */
[----:B------:R-:W-:-:S03]  /*0670*/  @!P2 FADD R5, R5, -R4 ;  /* 0x800000040505a221 */ /* 0x000fc60000000000 */
[--C-:B------:R-:W-:Y:S01]  /*0680*/  @P3 FADD R3, R3, R6.reuse ;  /* 0x0000000603033221 */ /* 0x100fe20000000000 */
[----:B------:R-:W-:-:S07]  /*0690*/  @!P3 FADD R5, R5, -R6 ;  /* 0x800000060505b221 */ /* 0x000fce0000000000 */
.L_x_3:
[----:B------:R-:W-:Y:S05]  /*06a0*/  @!P4 BRA `(.L_x_0) ;  /* 0x000000000078c947 */ /* 0x000fea0003800000 */
[----:B------:R-:W-:Y:S02]  /*06b0*/  ISETP.NE.AND P2, PT, R8, 0x1, PT ;  /* 0x000000010800780c */ /* 0x000fe40003f45270 */
[----:B------:R-:W-:-:S04]  /*06c0*/  LOP3.LUT R0, R7, 0x1, RZ, 0xc0, !PT ;  /* 0x0000000107007812 */ /* 0x000fc800078ec0ff */
[----:B------:R-:W-:-:S07]  /*06d0*/  ISETP.NE.U32.AND P0, PT, R0, 0x1, PT ;  /* 0x000000010000780c */ /* 0x000fce0003f05070 */
[----:B------:R-:W1:Y:S01]  /*06e0*/  @P2 LDC.64 R10, c[0x0][0x380] ;  /* 0x0000e000ff0a2b82 */ /* 0x000e620000000a00 */
[----:B------:R-:W-:-:S07]  /*06f0*/  @P2 IMAD.IADD R15, R2, 0x1, R9 ;  /* 0x00000001020f2824 */ /* 0x000fce00078e0209 */
[----:B------:R-:W2:Y:S01]  /*0700*/  @!P0 LDC.64 R12, c[0x0][0x380] ;  /* 0x0000e000ff0c8b82 */ /* 0x000ea20000000a00 */
[----:B------:R-:W-:-:S05]  /*0710*/  @P2 IADD3 R9, PT, PT, R9, 0x2, RZ ;  /* 0x0000000209092810 */ /* 0x000fca0007ffe0ff */
[----:B------:R-:W-:Y:S02]  /*0720*/  @!P0 IMAD.IADD R9, R2, 0x1, R9 ;  /* 0x0000000102098824 */ /* 0x000fe400078e0209 */
[----:B-1----:R-:W-:-:S05]  /*0730*/  @P2 IMAD.WIDE R10, R15, 0x4, R10 ;  /* 0x000000040f0a2825 */ /* 0x002fca00078e020a */
[----:B0-----:R-:W3:Y:S04]  /*0740*/  @P2 LDG.E R4, desc[UR6][R10.64+0x4] ;  /* 0x000004060a042981 */ /* 0x001ee8000c1e1900 */
[----:B------:R-:W3:Y:S01]  /*0750*/  @P2 LDG.E R15, desc[UR6][R10.64] ;  /* 0x000000060a0f2981 */ /* 0x000ee2000c1e1900 */
[----:B--2---:R-:W-:-:S03]  /*0760*/  @!P0 IMAD.WIDE R8, R9, 0x4, R12 ;  /* 0x0000000409088825 */ /* 0x004fc600078e020c */
[----:B------:R-:W2:Y:S04]  /*0770*/  @P2 LDG.E R17, desc[UR6][R10.64+0x8] ;  /* 0x000008060a112981 */ /* 0x000ea8000c1e1900 */
[----:B------:R-:W4:Y:S04]  /*0780*/  @!P0 LDG.E R0, desc[UR6][R8.64+0x4] ;  /* 0x0000040608008981 */ /* 0x000f28000c1e1900 */
[----:B------:R-:W4:Y:S01]  /*0790*/  @!P0 LDG.E R13, desc[UR6][R8.64] ;  /* 0x00000006080d8981 */ /* 0x000f22000c1e1900 */
[CC--:B---3--:R-:W-:Y:S01]  /*07a0*/  FSETP.GT.AND P4, PT, R4.reuse, R15.reuse, P2 ;  /* 0x0000000f0400720b */ /* 0x0c8fe20001784000 */
[C---:B------:R-:W-:Y:S01]  /*07b0*/  @P2 FADD R6, R4.reuse, -R15 ;  /* 0x8000000f04062221 */ /* 0x040fe20000000000 */
[----:B------:R-:W-:-:S02]  /*07c0*/  FSETP.GT.OR P5, PT, R4, R15, !P2 ;  /* 0x0000000f0400720b */ /* 0x000fc400057a4400 */
[CC--:B--2---:R-:W-:Y:S02]  /*07d0*/  FSETP.GT.AND P1, PT, R17.reuse, R4.reuse, P2 ;  /* 0x000000041100720b */ /* 0x0c4fe40001724000 */
[----:B------:R-:W-:Y:S01]  /*07e0*/  FSETP.GT.OR P3, PT, R17, R4, !P2 ;  /* 0x000000041100720b */ /* 0x000fe20005764400 */
[----:B------:R-:W-:-:S06]  /*07f0*/  @P2 FADD R4, -R4, R17 ;  /* 0x0000001104042221 */ /* 0x000fcc0000000100 */
[--C-:B------:R-:W-:Y:S01]  /*0800*/  @P4 FADD R3, R3, R6.reuse ;  /* 0x0000000603034221 */ /* 0x100fe20000000000 */
[CC--:B----4-:R-:W-:Y:S01]  /*0810*/  FSETP.GT.AND P4, PT, R0.reuse, R13.reuse, !P0 ;  /* 0x0000000d0000720b */ /* 0x0d0fe20004784000 */
[----:B------:R-:W-:Y:S01]  /*0820*/  @!P5 FADD R5, R5, -R6 ;  /* 0x800000060505d221 */ /* 0x000fe20000000000 */
[C---:B------:R-:W-:Y:S01]  /*0830*/  FSETP.GT.OR P5, PT, R0.reuse, R13, P0 ;  /* 0x0000000d0000720b */ /* 0x040fe200007a4400 */
[--C-:B------:R-:W-:Y:S01]  /*0840*/  @P1 FADD R3, R3, R4.reuse ;  /* 0x0000000403031221 */ /* 0x100fe20000000000 */
[----:B------:R-:W-:Y:S01]  /*0850*/  @!P0 FADD R0, R0, -R13 ;  /* 0x8000000d00008221 */ /* 0x000fe20000000000 */
[----:B------:R-:W-:-:S08]  /*0860*/  @!P3 FADD R5, R5, -R4 ;  /* 0x800000040505b221 */ /* 0x000fd00000000000 */
[--C-:B------:R-:W-:Y:S02]  /*0870*/  @P4 FADD R3, R3, R0.reuse ;  /* 0x0000000003034221 */ /* 0x100fe40000000000 */
[----:B------:R-:W-:-:S07]  /*0880*/  @!P5 FADD R5, R5, -R0 ;  /* 0x800000000505d221 */ /* 0x000fce0000000000 */
.L_x_0:
[----:B------:R-:W-:Y:S01]  /*0890*/  I2FP.F32.S32 R4, R7 ;  /* 0x0000000700047245 */ /* 0x000fe20000201400 */
[----:B------:R-:W-:Y:S03]  /*08a0*/  BSSY.RECONVERGENT B0, `(.L_x_4) ;  /* 0x000000e000007945 */ /* 0x000fe60003800200 */
[----:B------:R-:W1:Y:S08]  /*08b0*/  MUFU.RCP R7, R4 ;  /* 0x0000000400077308 */ /* 0x000e700000001000 */
[----:B------:R-:W2:Y:S01]  /*08c0*/  FCHK P0, R3, R4 ;  /* 0x0000000403007302 */ /* 0x000ea20000000000 */
[----:B-1----:R-:W-:-:S04]  /*08d0*/  FFMA R0, -R4, R7, 1 ;  /* 0x3f80000004007423 */ /* 0x002fc80000000107 */
[----:B------:R-:W-:-:S04]  /*08e0*/  FFMA R0, R7, R0, R7 ;  /* 0x0000000007007223 */ /* 0x000fc80000000007 */
[----:B------:R-:W-:-:S04]  /*08f0*/  FFMA R7, R0, R3, RZ ;  /* 0x0000000300077223 */ /* 0x000fc800000000ff */
[----:B------:R-:W-:-:S04]  /*0900*/  FFMA R6, -R4, R7, R3 ;  /* 0x0000000704067223 */ /* 0x000fc80000000103 */
[----:B------:R-:W-:Y:S01]  /*0910*/  FFMA R7, R0, R6, R7 ;  /* 0x0000000600077223 */ /* 0x000fe20000000007 */
[----:B--2---:R-:W-:Y:S06]  /*0920*/  @!P0 BRA `(.L_x_5) ;  /* 0x0000000000148947 */ /* 0x004fec0003800000 */
[----:B------:R-:W-:Y:S01]  /*0930*/  MOV R0, R3 ;  /* 0x0000000300007202 */ /* 0x000fe20000000f00 */
[----:B------:R-:W-:Y:S01]  /*0940*/  IMAD.MOV.U32 R3, RZ, RZ, R4 ;  /* 0x000000ffff037224 */ /* 0x000fe200078e0004 */
[----:B------:R-:W-:-:S07]  /*0950*/  MOV R6, 0x970 ;  /* 0x0000097000067802 */ /* 0x000fce0000000f00 */
[----:B0-----:R-:W-:Y:S05]  /*0960*/  CALL.REL.NOINC `($__internal_0_$__cuda_sm3x_div_rn_noftz_f32_slowpath) ;  /* 0x0000000000f87944 */ /* 0x001fea0003c00000 */
[----:B------:R-:W-:-:S07]  /*0970*/  MOV R7, R0 ;  /* 0x0000000000077202 */ /* 0x000fce0000000f00 */
.L_x_5:
[----:B0-----:R-:W-:Y:S05]  /*0980*/  BSYNC.RECONVERGENT B0 ;  /* 0x0000000000007941 */ /* 0x001fea0003800200 */
.L_x_4:
[----:B------:R-:W0:Y:S01]  /*0990*/  MUFU.RCP R3, R4 ;  /* 0x0000000400037308 */ /* 0x000e220000001000 */
[----:B------:R-:W-:Y:S07]  /*09a0*/  BSSY.RECONVERGENT B0, `(.L_x_6) ;  /* 0x000000d000007945 */ /* 0x000fee0003800200 */
[----:B------:R-:W1:Y:S01]  /*09b0*/  FCHK P0, R5, R4 ;  /* 0x0000000405007302 */ /* 0x000e620000000000 */
[----:B0-----:R-:W-:-:S04]  /*09c0*/  FFMA R0, -R4, R3, 1 ;  /* 0x3f80000004007423 */ /* 0x001fc80000000103 */
[----:B------:R-:W-:-:S04]  /*09d0*/  FFMA R0, R3, R0, R3 ;  /* 0x0000000003007223 */ /* 0x000fc80000000003 */
[----:B------:R-:W-:-:S04]  /*09e0*/  FFMA R3, R0, R5, RZ ;  /* 0x0000000500037223 */ /* 0x000fc800000000ff */
[----:B------:R-:W-:-:S04]  /*09f0*/  FFMA R6, -R4, R3, R5 ;  /* 0x0000000304067223 */ /* 0x000fc80000000105 */
[----:B------:R-:W-:Y:S01]  /*0a00*/  FFMA R3, R0, R6, R3 ;  /* 0x0000000600037223 */ /* 0x000fe20000000003 */
[----:B-1----:R-:W-:Y:S06]  /*0a10*/  @!P0 BRA `(.L_x_7) ;  /* 0x0000000000148947 */ /* 0x002fec0003800000 */
[----:B------:R-:W-:Y:S01]  /*0a20*/  IMAD.MOV.U32 R0, RZ, RZ, R5 ;  /* 0x000000ffff007224 */ /* 0x000fe200078e0005 */
[----:B------:R-:W-:Y:S02]  /*0a30*/  MOV R3, R4 ;  /* 0x0000000400037202 */ /* 0x000fe40000000f00 */
[----:B------:R-:W-:-:S07]  /*0a40*/  MOV R6, 0xa60 ;  /* 0x00000a6000067802 */ /* 0x000fce0000000f00 */
[----:B------:R-:W-:Y:S05]  /*0a50*/  CALL.REL.NOINC `($__internal_0_$__cuda_sm3x_div_rn_noftz_f32_slowpath) ;  /* 0x0000000000bc7944 */ /* 0x000fea0003c00000 */
[----:B------:R-:W-:-:S07]  /*0a60*/  IMAD.MOV.U32 R3, RZ, RZ, R0 ;  /* 0x000000ffff037224 */ /* 0x000fce00078e0000 */
.L_x_7:
[----:B------:R-:W-:Y:S05]  /*0a70*/  BSYNC.RECONVERGENT B0 ;  /* 0x0000000000007941 */ /* 0x000fea0003800200 */
.L_x_6:
[----:B------:R-:W-:-:S13]  /*0a80*/  FSETP.NEU.AND P0, PT, R3, RZ, PT ;  /* 0x000000ff0300720b */ /* 0x000fda0003f0d000 */
[----:B------:R-:W0:Y:S01]  /*0a90*/  @!P0 LDC R9, c[0x0][0x394] ;  /* 0x0000e500ff098b82 */ /* 0x000e220000000800 */
[----:B------:R-:W-:-:S07]  /*0aa0*/  @!P0 IMAD.MOV.U32 R11, RZ, RZ, 0x42c80000 ;  /* 0x42c80000ff0b8424 */ /* 0x000fce00078e00ff */
[----:B------:R-:W1:Y:S01]  /*0ab0*/  @!P0 LDC.64 R4, c[0x0][0x388] ;  /* 0x0000e200ff048b82 */ /* 0x000e620000000a00 */
[----:B0-----:R-:W-:-:S05]  /*0ac0*/  @!P0 IADD3 R9, PT, PT, R2, R9, RZ ;  /* 0x0000000902098210 */ /* 0x001fca0007ffe0ff */
[----:B-1----:R-:W-:-:S05]  /*0ad0*/  @!P0 IMAD.WIDE R4, R9, 0x4, R4 ;  /* 0x0000000409048825 */ /* 0x002fca00078e0204 */
[----:B------:R0:W-:Y:S01]  /*0ae0*/  @!P0 STG.E desc[UR6][R4.64], R11 ;  /* 0x0000000b04008986 */ /* 0x0001e2000c101906 */
[----:B------:R-:W-:Y:S05]  /*0af0*/  @!P0 EXIT ;  /* 0x000000000000894d */ /* 0x000fea0003800000 */
[----:B------:R-:W0:Y:S01]  /*0b00*/  MUFU.RCP R0, R3 ;  /* 0x0000000300007308 */ /* 0x000e220000001000 */
[----:B------:R-:W-:Y:S07]  /*0b10*/  BSSY.RECONVERGENT B0, `(.L_x_8) ;  /* 0x000000b000007945 */ /* 0x000fee0003800200 */
[----:B------:R-:W1:Y:S01]  /*0b20*/  FCHK P0, R7, R3 ;  /* 0x0000000307007302 */ /* 0x000e620000000000 */
[----:B0-----:R-:W-:-:S04]  /*0b30*/  FFMA R5, R0, -R3, 1 ;  /* 0x3f80000000057423 */ /* 0x001fc80000000803 */
[----:B------:R-:W-:-:S04]  /*0b40*/  FFMA R0, R0, R5, R0 ;  /* 0x0000000500007223 */ /* 0x000fc80000000000 */
[----:B------:R-:W-:-:S04]  /*0b50*/  FFMA R4, R0, R7, RZ ;  /* 0x0000000700047223 */ /* 0x000fc800000000ff */
[----:B------:R-:W-:-:S04]  /*0b60*/  FFMA R5, R4, -R3, R7 ;  /* 0x8000000304057223 */ /* 0x000fc80000000007 */
[----:B------:R-:W-:Y:S01]  /*0b70*/  FFMA R0, R0, R5, R4 ;  /* 0x0000000500007223 */ /* 0x000fe20000000004 */
[----:B-1----:R-:W-:Y:S06]  /*0b80*/  @!P0 BRA `(.L_x_9) ;  /* 0x00000000000c8947 */ /* 0x002fec0003800000 */
[----:B------:R-:W-:Y:S02]  /*0b90*/  MOV R0, R7 ;  /* 0x0000000700007202 */ /* 0x000fe40000000f00 */
[----:B------:R-:W-:-:S07]  /*0ba0*/  MOV R6, 0xbc0 ;  /* 0x00000bc000067802 */ /* 0x000fce0000000f00 */
[----:B------:R-:W-:Y:S05]  /*0bb0*/  CALL.REL.NOINC `($__internal_0_$__cuda_sm3x_div_rn_noftz_f32_slowpath) ;  /* 0x0000000000647944 */ /* 0x000fea0003c00000 */
.L_x_9:
[----:B------:R-:W-:Y:S05]  /*0bc0*/  BSYNC.RECONVERGENT B0 ;  /* 0x0000000000007941 */ /* 0x000fea0003800200 */
.L_x_8:
[----:B------:R-:W-:Y:S01]  /*0bd0*/  FADD R5, R0, 1 ;  /* 0x3f80000000057421 */ /* 0x000fe20000000000 */
[----:B------:R-:W-:Y:S01]  /*0be0*/  UMOV UR4, 0x42c80000 ;  /* 0x42c8000000047882 */ /* 0x000fe20000000000 */
[----:B------:R-:W-:Y:S01]  /*0bf0*/  BSSY.RECONVERGENT B0, `(.L_x_10) ;  /* 0x000000e000007945 */ /* 0x000fe20003800200 */
[----:B------:R-:W-:Y:S01]  /*0c00*/  IMAD.U32 R6, RZ, RZ, UR4 ;  /* 0x00000004ff067e24 */ /* 0x000fe2000f8e00ff */
[----:B------:R-:W0:Y:S08]  /*0c10*/  MUFU.RCP R0, R5 ;  /* 0x0000000500007308 */ /* 0x000e300000001000 */
[----:B------:R-:W1:Y:S01]  /*0c20*/  FCHK P0, R6, R5 ;  /* 0x0000000506007302 */ /* 0x000e620000000000 */
[----:B0-----:R-:W-:-:S04]  /*0c30*/  FFMA R3, -R5, R0, 1 ;  /* 0x3f80000005037423 */ /* 0x001fc80000000100 */
[----:B------:R-:W-:-:S04]  /*0c40*/  FFMA R0, R0, R3, R0 ;  /* 0x0000000300007223 */ /* 0x000fc80000000000 */
[----:B------:R-:W-:-:S04]  /*0c50*/  FFMA R3, R0, 100, RZ ;  /* 0x42c8000000037823 */ /* 0x000fc800000000ff */
[----:B------:R-:W-:-:S04]  /*0c60*/  FFMA R4, -R5, R3, 100 ;  /* 0x42c8000005047423 */ /* 0x000fc80000000103 */
[----:B------:R-:W-:Y:S01]  /*0c70*/  FFMA R0, R0, R4, R3 ;  /* 0x0000000400007223 */ /* 0x000fe20000000003 */
[----:B-1----:R-:W-:Y:S06]  /*0c80*/  @!P0 BRA `(.L_x_11) ;  /* 0x0000000000108947 */ /* 0x002fec0003800000 */
[----:B------:R-:W-:Y:S01]  /*0c90*/  MOV R3, R5 ;  /* 0x0000000500037202 */ /* 0x000fe20000000f00 */
[----:B------:R-:W-:Y:S01]  /*0ca0*/  IMAD.MOV.U32 R0, RZ, RZ, 0x42c80000 ;  /* 0x42c80000ff007424 */ /* 0x000fe200078e00ff */
[----:B------:R-:W-:-:S07]  /*0cb0*/  MOV R6, 0xcd0 ;  /* 0x00000cd000067802 */ /* 0x000fce0000000f00 */
[----:B------:R-:W-:Y:S05]  /*0cc0*/  CALL.REL.NOINC `($__internal_0_$__cuda_sm3x_div_rn_noftz_f32_slowpath) ;  /* 0x0000000000207944 */ /* 0x000fea0003c00000 */
.L_x_11:
[----:B------:R-:W-:Y:S05]  /*0cd0*/  BSYNC.RECONVERGENT B0 ;  /* 0x0000000000007941 */ /* 0x000fea0003800200 */
.L_x_10:
[----:B------:R-:W0:Y:S01]  /*0ce0*/  LDC.64 R4, c[0x0][0x388] ;  /* 0x0000e200ff047b82 */ /* 0x000e220000000a00 */
[----:B------:R-:W1:Y:S01]  /*0cf0*/  LDCU UR4, c[0x0][0x394] ;  /* 0x00007280ff0477ac */ /* 0x000e620008000800 */
[----:B------:R-:W-:Y:S01]  /*0d00*/  FADD R3, -R0, 100 ;  /* 0x42c8000000037421 */ /* 0x000fe20000000100 */
[----:B-1----:R-:W-:-:S05]  /*0d10*/  IADD3 R7, PT, PT, R2, UR4, RZ ;  /* 0x0000000402077c10 */ /* 0x002fca000fffe0ff */
[----:B0-----:R-:W-:-:S05]  /*0d20*/  IMAD.WIDE R4, R7, 0x4, R4 ;  /* 0x0000000407047825 */ /* 0x001fca00078e0204 */
[----:B------:R-:W-:Y:S01]  /*0d30*/  STG.E desc[UR6][R4.64], R3 ;  /* 0x0000000304007986 */ /* 0x000fe2000c101906 */
[----:B------:R-:W-:Y:S05]  /*0d40*/  EXIT ;  /* 0x000000000000794d */ /* 0x000fea0003800000 */
        .weak           $__internal_0_$__cuda_sm3x_div_rn_noftz_f32_slowpath
        .type           $__internal_0_$__cuda_sm3x_div_rn_noftz_f32_slowpath,@function
        .size           $__internal_0_$__cuda_sm3x_div_rn_noftz_f32_slowpath,(.L_x_24 - $__internal_0_$__cuda_sm3x_div_rn_noftz_f32_slowpath)
$__internal_0_$__cuda_sm3x_div_rn_noftz_f32_slowpath:
[----:B------:R-:W-:Y:S01]  /*0d50*/  SHF.R.U32.HI R9, RZ, 0x17, R3 ;  /* 0x00000017ff097819 */ /* 0x000fe20000011603 */
[----:B------:R-:W-:Y:S01]  /*0d60*/  BSSY.RECONVERGENT B1, `(.L_x_12) ;  /* 0x0000062000017945 */ /* 0x000fe20003800200 */
[----:B------:R-:W-:Y:S02]  /*0d70*/  SHF.R.U32.HI R8, RZ, 0x17, R0 ;  /* 0x00000017ff087819 */ /* 0x000fe40000011600 */
[----:B------:R-:W-:Y:S02]  /*0d80*/  LOP3.LUT R14, R9, 0xff, RZ, 0xc0, !PT ;  /* 0x000000ff090e7812 */ /* 0x000fe400078ec0ff */
[----:B------:R-:W-:-:S03]  /*0d90*/  LOP3.LUT R12, R8, 0xff, RZ, 0xc0, !PT ;  /* 0x000000ff080c7812 */ /* 0x000fc600078ec0ff */
[----:B------:R-:W-:Y:S01]  /*0da0*/  VIADD R10, R14, 0xffffffff ;  /* 0xffffffff0e0a7836 */ /* 0x000fe20000000000 */
[----:B------:R-:W-:-:S04]  /*0db0*/  IADD3 R9, PT, PT, R12, -0x1, RZ ;  /* 0xffffffff0c097810 */ /* 0x000fc80007ffe0ff */
[----:B------:R-:W-:-:S04]  /*0dc0*/  ISETP.GT.U32.AND P0, PT, R10, 0xfd, PT ;  /* 0x000000fd0a00780c */ /* 0x000fc80003f04070 */
[----:B------:R-:W-:-:S13]  /*0dd0*/  ISETP.GT.U32.OR P0, PT, R9, 0xfd, P0 ;  /* 0x000000fd0900780c */ /* 0x000fda0000704470 */
[----:B------:R-:W-:Y:S01]  /*0de0*/  @!P0 IMAD.MOV.U32 R8, RZ, RZ, RZ ;  /* 0x000000ffff088224 */ /* 0x000fe200078e00ff */
[----:B------:R-:W-:Y:S06]  /*0df0*/  @!P0 BRA `(.L_x_13) ;  /* 0x00000000005c8947 */ /* 0x000fec0003800000 */
[----:B------:R-:W-:Y:S02]  /*0e00*/  FSETP.GTU.FTZ.AND P0, PT, |R0|, +INF , PT ;  /* 0x7f8000000000780b */ /* 0x000fe40003f1c200 */
[----:B------:R-:W-:-:S04]  /*0e10*/  FSETP.GTU.FTZ.AND P1, PT, |R3|, +INF , PT ;  /* 0x7f8000000300780b */ /* 0x000fc80003f3c200 */
[----:B------:R-:W-:-:S13]  /*0e20*/  PLOP3.LUT P0, PT, P0, P1, PT, 0xf8, 0x8f ;  /* 0x00000000008f781c */ /* 0x000fda0000703f70 */
[----:B------:R-:W-:Y:S05]  /*0e30*/  @P0 BRA `(.L_x_14) ;  /* 0x00000004004c0947 */ /* 0x000fea0003800000 */
[----:B------:R-:W-:-:S13]  /*0e40*/  LOP3.LUT P0, RZ, R3, 0x7fffffff, R0, 0xc8, !PT ;  /* 0x7fffffff03ff7812 */ /* 0x000fda000780c800 */
[----:B------:R-:W-:Y:S05]  /*0e50*/  @!P0 BRA `(.L_x_15) ;  /* 0x00000004003c8947 */ /* 0x000fea0003800000 */
[C---:B------:R-:W-:Y:S02]  /*0e60*/  FSETP.NEU.FTZ.AND P0, PT, |R0|.reuse, +INF , PT ;  /* 0x7f8000000000780b */ /* 0x040fe40003f1d200 */
[----:B------:R-:W-:Y:S02]  /*0e70*/  FSETP.NEU.FTZ.AND P2, PT, |R3|, +INF , PT ;  /* 0x7f8000000300780b */ /* 0x000fe40003f5d200 */
[----:B------:R-:W-:-:S11]  /*0e80*/  FSETP.NEU.FTZ.AND P1, PT, |R0|, +INF , PT ;  /* 0x7f8000000000780b */ /* 0x000fd60003f3d200 */
[----:B------:R-:W-:Y:S05]  /*0e90*/  @!P2 BRA !P0, `(.L_x_15) ;  /* 0x00000004002ca947 */ /* 0x000fea0004000000 */
[----:B------:R-:W-:-:S04]  /*0ea0*/  LOP3.LUT P0, RZ, R0, 0x7fffffff, RZ, 0xc0, !PT ;  /* 0x7fffffff00ff7812 */ /* 0x000fc8000780c0ff */
[----:B------:R-:W-:-:S13]  /*0eb0*/  PLOP3.LUT P0, PT, P2, P0, PT, 0x2f, 0xf2 ;  /* 0x0000000000f2781c */ /* 0x000fda0001700577 */
[----:B------:R-:W-:Y:S05]  /*0ec0*/  @P0 BRA `(.L_x_16) ;  /* 0x0000000400180947 */ /* 0x000fea0003800000 */
[----:B------:R-:W-:-:S04]  /*0ed0*/  LOP3.LUT P0, RZ, R3, 0x7fffffff, RZ, 0xc0, !PT ;  /* 0x7fffffff03ff7812 */ /* 0x000fc8000780c0ff */
[----:B------:R-:W-:-:S13]  /*0ee0*/  PLOP3.LUT P0, PT, P1, P0, PT, 0x2f, 0xf2 ;  /* 0x0000000000f2781c */ /* 0x000fda0000f00577 */
[----:B------:R-:W-:Y:S05]  /*0ef0*/  @P0 BRA `(.L_x_17) ;  /* 0x0000000400000947 */ /* 0x000fea0003800000 */
[----:B------:R-:W-:Y:S02]  /*0f00*/  ISETP.GE.AND P0, PT, R9, RZ, PT ;  /* 0x000000ff0900720c */ /* 0x000fe40003f06270 */
[----:B------:R-:W-:-:S11]  /*0f10*/  ISETP.GE.AND P1, PT, R10, RZ, PT ;  /* 0x000000ff0a00720c */ /* 0x000fd60003f26270 */
[----:B------:R-:W-:Y:S01]  /*0f20*/  @P0 MOV R8, RZ ;  /* 0x000000ff00080202 */ /* 0x000fe20000000f00 */
[----:B------:R-:W-:Y:S02]  /*0f30*/  @!P0 IMAD.MOV.U32 R8, RZ, RZ, -0x40 ;  /* 0xffffffc0ff088424 */ /* 0x000fe400078e00ff */
[----:B------:R-:W-:Y:S01]  /*0f40*/  @!P0 FFMA R0, R0, 1.84467440737095516160e+19, RZ ;  /* 0x5f80000000008823 */ /* 0x000fe200000000ff */
[----:B------:R-:W-:Y:S02]  /*0f50*/  @!P1 FFMA R3, R3, 1.84467440737095516160e+19, RZ ;  /* 0x5f80000003039823 */ /* 0x000fe400000000ff */
[----:B------:R-:W-:-:S07]  /*0f60*/  @!P1 IADD3 R8, PT, PT, R8, 0x40, RZ ;  /* 0x0000004008089810 */ /* 0x000fce0007ffe0ff */
.L_x_13:
[----:B------:R-:W-:Y:S01]  /*0f70*/  LEA R10, R14, 0xc0800000, 0x17 ;  /* 0xc08000000e0a7811 */ /* 0x000fe200078eb8ff */
[----:B------:R-:W-:Y:S04]  /*0f80*/  BSSY.RECONVERGENT B2, `(.L_x_18) ;  /* 0x0000036000027945 */ /* 0x000fe80003800200 */
[----:B------:R-:W-:Y:S01]  /*0f90*/  IMAD.IADD R10, R3, 0x1, -R10 ;  /* 0x00000001030a7824 */ /* 0x000fe200078e0a0a */
[----:B------:R-:W-:-:S03]  /*0fa0*/  IADD3 R3, PT, PT, R12, -0x7f, RZ ;  /* 0xffffff810c037810 */ /* 0x000fc60007ffe0ff */
[----:B------:R-:W0:Y:S01]  /*0fb0*/  MUFU.RCP R9, R10 ;  /* 0x0000000a00097308 */ /* 0x000e220000001000 */
[----:B------:R-:W-:Y:S01]  /*0fc0*/  FADD.FTZ R11, -R10, -RZ ;  /* 0x800000ff0a0b7221 */ /* 0x000fe20000010100 */
[----:B------:R-:W-:-:S03]  /*0fd0*/  IMAD R0, R3, -0x800000, R0 ;  /* 0xff80000003007824 */ /* 0x000fc600078e0200 */
[----:B0-----:R-:W-:-:S04]  /*0fe0*/  FFMA R12, R9, R11, 1 ;  /* 0x3f800000090c7423 */ /* 0x001fc8000000000b */
[----:B------:R-:W-:-:S04]  /*0ff0*/  FFMA R16, R9, R12, R9 ;  /* 0x0000000c09107223 */ /* 0x000fc80000000009 */
[----:B------:R-:W-:-:S04]  /*1000*/  FFMA R9, R0, R16, RZ ;  /* 0x0000001000097223 */ /* 0x000fc800000000ff */
[----:B------:R-:W-:-:S04]  /*1010*/  FFMA R12, R11, R9, R0 ;  /* 0x000000090b0c7223 */ /* 0x000fc80000000000 */
[----:B------:R-:W-:Y:S01]  /*1020*/  FFMA R13, R16, R12, R9 ;  /* 0x0000000c100d7223 */ /* 0x000fe20000000009 */
[----:B------:R-:W-:-:S03]  /*1030*/  IADD3 R9, PT, PT, R3, 0x7f, -R14 ;  /* 0x0000007f03097810 */ /* 0x000fc60007ffe80e */
[----:B------:R-:W-:Y:S02]  /*1040*/  FFMA R12, R11, R13, R0 ;  /* 0x0000000d0b0c7223 */ /* 0x000fe40000000000 */
[----:B------:R-:W-:Y:S02]  /*1050*/  IMAD.IADD R9, R9, 0x1, R8 ;  /* 0x0000000109097824 */ /* 0x000fe400078e0208 */
[----:B------:R-:W-:-:S05]  /*1060*/  FFMA R0, R16, R12, R13 ;  /* 0x0000000c10007223 */ /* 0x000fca000000000d */
[----:B------:R-:W-:-:S04]  /*1070*/  SHF.R.U32.HI R3, RZ, 0x17, R0 ;  /* 0x00000017ff037819 */ /* 0x000fc80000011600 */
[----:B------:R-:W-:-:S04]  /*1080*/  LOP3.LUT R3, R3, 0xff, RZ, 0xc0, !PT ;  /* 0x000000ff03037812 */ /* 0x000fc800078ec0ff */
[----:B------:R-:W-:-:S04]  /*1090*/  IADD3 R11, PT, PT, R3, R9, RZ ;  /* 0x00000009030b7210 */ /* 0x000fc80007ffe0ff */
[----:B------:R-:W-:-:S04]  /*10a0*/  IADD3 R3, PT, PT, R11, -0x1, RZ ;  /* 0xffffffff0b037810 */ /* 0x000fc80007ffe0ff */
[----:B------:R-:W-:-:S13]  /*10b0*/  ISETP.GE.U32.AND P0, PT, R3, 0xfe, PT ;  /* 0x000000fe0300780c */ /* 0x000fda0003f06070 */
[----:B------:R-:W-:Y:S05]  /*10c0*/  @!P0 BRA `(.L_x_19) ;  /* 0x0000000000808947 */ /* 0x000fea0003800000 */
[----:B------:R-:W-:-:S13]  /*10d0*/  ISETP.GT.AND P0, PT, R11, 0xfe, PT ;  /* 0x000000fe0b00780c */ /* 0x000fda0003f04270 */
[----:B------:R-:W-:Y:S05]  /*10e0*/  @P0 BRA `(.L_x_20) ;  /* 0x00000000006c0947 */ /* 0x000fea0003800000 */
[----:B------:R-:W-:-:S13]  /*10f0*/  ISETP.GE.AND P0, PT, R11, 0x1, PT ;  /* 0x000000010b00780c */ /* 0x000fda0003f06270 */
[----:B------:R-:W-:Y:S05]  /*1100*/  @P0 BRA `(.L_x_21) ;  /* 0x0000000000740947 */ /* 0x000fea0003800000 */
[----:B------:R-:W-:Y:S02]  /*1110*/  ISETP.GE.AND P0, PT, R11, -0x18, PT ;  /* 0xffffffe80b00780c */ /* 0x000fe40003f06270 */
[----:B------:R-:W-:-:S11]  /*1120*/  LOP3.LUT R0, R0, 0x80000000, RZ, 0xc0, !PT ;  /* 0x8000000000007812 */ /* 0x000fd600078ec0ff */
[----:B------:R-:W-:Y:S05]  /*1130*/  @!P0 BRA `(.L_x_21) ;  /* 0x0000000000688947 */ /* 0x000fea0003800000 */
[CCC-:B------:R-:W-:Y:S01]  /*1140*/  FFMA.RZ R3, R16.reuse, R12.reuse, R13.reuse ;  /* 0x0000000c10037223 */ /* 0x1c0fe2000000c00d */
[C---:B------:R-:W-:Y:S02]  /*1150*/  VIADD R10, R11.reuse, 0x20 ;  /* 0x000000200b0a7836 */ /* 0x040fe40000000000 */
[CCC-:B------:R-:W-:Y:S01]  /*1160*/  FFMA.RM R8, R16.reuse, R12.reuse, R13.reuse ;  /* 0x0000000c10087223 */ /* 0x1c0fe2000000400d */
[----:B------:R-:W-:Y:S02]  /*1170*/  ISETP.NE.AND P2, PT, R11, RZ, PT ;  /* 0x000000ff0b00720c */ /* 0x000fe40003f45270 */
[----:B------:R-:W-:Y:S01]  /*1180*/  LOP3.LUT R9, R3, 0x7fffff, RZ, 0xc0, !PT ;  /* 0x007fffff03097812 */ /* 0x000fe200078ec0ff */
[----:B------:R-:W-:Y:S01]  /*1190*/  FFMA.RP R3, R16, R12, R13 ;  /* 0x0000000c10037223 */ /* 0x000fe2000000800d */
[----:B------:R-:W-:Y:S02]  /*11a0*/  ISETP.NE.AND P1, PT, R11, RZ, PT ;  /* 0x000000ff0b00720c */ /* 0x000fe40003f25270 */
[----:B------:R-:W-:-:S02]  /*11b0*/  LOP3.LUT R9, R9, 0x800000, RZ, 0xfc, !PT ;  /* 0x0080000009097812 */ /* 0x000fc400078efcff */
[----:B------:R-:W-:Y:S02]  /*11c0*/  IADD3 R11, PT, PT, -R11, RZ, RZ ;  /* 0x000000ff0b0b7210 */ /* 0x000fe40007ffe1ff */
[----:B------:R-:W-:Y:S02]  /*11d0*/  SHF.L.U32 R10, R9, R10, RZ ;  /* 0x0000000a090a7219 */ /* 0x000fe400000006ff */
[----:B------:R-:W-:Y:S02]  /*11e0*/  FSETP.NEU.FTZ.AND P0, PT, R3, R8, PT ;  /* 0x000000080300720b */ /* 0x000fe40003f1d000 */
[----:B------:R-:W-:Y:S02]  /*11f0*/  SEL R8, R11, RZ, P2 ;  /* 0x000000ff0b087207 */ /* 0x000fe40001000000 */
[----:B------:R-:W-:Y:S02]  /*1200*/  ISETP.NE.AND P1, PT, R10, RZ, P1 ;  /* 0x000000ff0a00720c */ /* 0x000fe40000f25270 */
[----:B------:R-:W-:-:S02]  /*1210*/  SHF.R.U32.HI R8, RZ, R8, R9 ;  /* 0x00000008ff087219 */ /* 0x000fc40000011609 */
[----:B------:R-:W-:Y:S02]  /*1220*/  PLOP3.LUT P0, PT, P0, P1, PT, 0xf8, 0x8f ;  /* 0x00000000008f781c */ /* 0x000fe40000703f70 */
[----:B------:R-:W-:Y:S02]  /*1230*/  SHF.R.U32.HI R10, RZ, 0x1, R8 ;  /* 0x00000001ff0a7819 */ /* 0x000fe40000011608 */
[----:B------:R-:W-:-:S04]  /*1240*/  SEL R3, RZ, 0x1, !P0 ;  /* 0x00000001ff037807 */ /* 0x000fc80004000000 */
[----:B------:R-:W-:-:S04]  /*1250*/  LOP3.LUT R3, R3, 0x1, R10, 0xf8, !PT ;  /* 0x0000000103037812 */ /* 0x000fc800078ef80a */
[----:B------:R-:W-:-:S04]  /*1260*/  LOP3.LUT R3, R3, R8, RZ, 0xc0, !PT ;  /* 0x0000000803037212 */ /* 0x000fc800078ec0ff */
[----:B------:R-:W-:-:S04]  /*1270*/  IADD3 R3, PT, PT, R10, R3, RZ ;  /* 0x000000030a037210 */ /* 0x000fc80007ffe0ff */
[----:B------:R-:W-:Y:S01]  /*1280*/  LOP3.LUT R0, R3, R0, RZ, 0xfc, !PT ;  /* 0x0000000003007212 */ /* 0x000fe200078efcff */
[----:B------:R-:W-:Y:S06]  /*1290*/  BRA `(.L_x_21) ;  /* 0x0000000000107947 */ /* 0x000fec0003800000 */
.L_x_20:
[----:B------:R-:W-:-:S04]  /*12a0*/  LOP3.LUT R0, R0, 0x80000000, RZ, 0xc0, !PT ;  /* 0x8000000000007812 */ /* 0x000fc800078ec0ff */
[----:B------:R-:W-:Y:S01]  /*12b0*/  LOP3.LUT R0, R0, 0x7f800000, RZ, 0xfc, !PT ;  /* 0x7f80000000007812 */ /* 0x000fe200078efcff */
[----:B------:R-:W-:Y:S06]  /*12c0*/  BRA `(.L_x_21) ;  /* 0x0000000000047947 */ /* 0x000fec0003800000 */
.L_x_19:
[----:B------:R-:W-:-:S07]  /*12d0*/  IMAD R0, R9, 0x800000, R0 ;  /* 0x0080000009007824 */ /* 0x000fce00078e0200 */
.L_x_21:
[----:B------:R-:W-:Y:S05]  /*12e0*/  BSYNC.RECONVERGENT B2 ;  /* 0x0000000000027941 */ /* 0x000fea0003800200 */
.L_x_18:
[----:B------:R-:W-:Y:S05]  /*12f0*/  BRA `(.L_x_22) ;  /* 0x0000000000207947 */ /* 0x000fea0003800000 */
.L_x_17:
[----:B------:R-:W-:-:S04]  /*1300*/  LOP3.LUT R0, R3, 0x80000000, R0, 0x48, !PT ;  /* 0x8000000003007812 */ /* 0x000fc800078e4800 */
[----:B------:R-:W-:Y:S01]  /*1310*/  LOP3.LUT R0, R0, 0x7f800000, RZ, 0xfc, !PT ;  /* 0x7f80000000007812 */ /* 0x000fe200078efcff */
[----:B------:R-:W-:Y:S06]  /*1320*/  BRA `(.L_x_22) ;  /* 0x0000000000147947 */ /* 0x000fec0003800000 */
.L_x_16:
[----:B------:R-:W-:Y:S01]  /*1330*/  LOP3.LUT R0, R3, 0x80000000, R0, 0x48, !PT ;  /* 0x8000000003007812 */ /* 0x000fe200078e4800 */
[----:B------:R-:W-:Y:S06]  /*1340*/  BRA `(.L_x_22) ;  /* 0x00000000000c7947 */ /* 0x000fec0003800000 */
.L_x_15:
[----:B------:R-:W0:Y:S01]  /*1350*/  MUFU.RSQ R0, -QNAN ;  /* 0xffc0000000007908 */ /* 0x000e220000001400 */
[----:B------:R-:W-:Y:S05]  /*1360*/  BRA `(.L_x_22) ;  /* 0x0000000000047947 */ /* 0x000fea0003800000 */
.L_x_14:
[----:B------:R-:W-:-:S07]  /*1370*/  FADD.FTZ R0, R0, R3 ;  /* 0x0000000300007221 */ /* 0x000fce0000010000 */
.L_x_22:
[----:B------:R-:W-:Y:S05]  /*1380*/  BSYNC.RECONVERGENT B1 ;  /* 0x0000000000017941 */ /* 0x000fea0003800200 */
.L_x_12:
[----:B------:R-:W-:Y:S01]  /*1390*/  HFMA2 R9, -RZ, RZ, 0, 0 ;  /* 0x00000000ff097431 */ /* 0x000fe200000001ff */
[----:B------:R-:W-:-:S04]  /*13a0*/  MOV R8, R6 ;  /* 0x0000000600087202 */ /* 0x000fc80000000f00 */
[----:B0-----:R-:W-:Y:S05]  /*13b0*/  RET.REL.NODEC R8 `(_Z10rsi_kernelPfS_ii) ;  /* 0xffffffec08107950 */ /* 0x001fea0003c3ffff */
.L_x_23:
[----:B------:R-:W-:-:S00]  /*13c0*/  BRA `(.L_x_23) ;  /* 0xfffffffc00fc7947 */ /* 0x000fc0000383ffff */
[----:B------:R-:W-:-:S00]  /*13d0*/  NOP ;  /* 0x0000000000007918 */ /* 0x000fc00000000000 */
        /* <DEDUP_REMOVED lines=10> */
.L_x_24:


//--------------------- .nv.shared.reserved.0     --------------------------
	.section	.nv.shared.reserved.0,"aw",@nobits
	.weak		__nv_reservedSMEM_offset_0_alias
	.size		__nv_reservedSMEM_offset_0_alias, 0, 64
	.other		__nv_reservedSMEM_offset_0_alias,@"STO_CUDA_RESERVED_SHARED STV_DEFAULT"
__nv_reservedSMEM_offset_0_alias:
	.zero		0
	.zero		64


//--------------------- .nv.constant0._Z10rsi_kernelPfS_ii --------------------------
	.section	.nv.constant0._Z10rsi_kernelPfS_ii,"a",@progbits
	.sectionflags	@""
	.align	4
.nv.constant0._Z10rsi_kernelPfS_ii:
	.zero		920


//--------------------- SYMBOLS --------------------------

	.type		.nv.reservedSmem.offset0,@object
	.size		.nv.reservedSmem.offset0,0x4
